	.headerflags	@"EF_CUDA_TEXMODE_UNIFIED EF_CUDA_64BIT_ADDRESS EF_CUDA_ACCELERATORS EF_CUDA_SM90 EF_CUDA_VIRTUAL_SM(EF_CUDA_SM90)"
	.elftype	@"ET_EXEC"


//--------------------- .nv.info                  --------------------------
	.section	.nv.info,"",@"SHT_CUDA_INFO"
	.align	4


	//----- nvinfo : EIATTR_REGCOUNT
	.align		4
        /*0000*/ 	.byte	0x04, 0x2f
        /*0002*/ 	.short	(.L_3 - .L_2)
	.align		4
.L_2:
        /*0004*/ 	.word	index@(triton_poi_fused__native_batch_norm_legit_no_training_cat_relu_10)
        /*0008*/ 	.word	0x00000017


	//----- nvinfo : EIATTR_MIN_STACK_SIZE
	.align		4
.L_3:
        /*000c*/ 	.byte	0x04, 0x12
        /*000e*/ 	.short	(.L_5 - .L_4)
	.align		4
.L_4:
        /*0010*/ 	.word	index@(triton_poi_fused__native_batch_norm_legit_no_training_cat_relu_10)
        /*0014*/ 	.word	0x00000000


	//----- nvinfo : EIATTR_FRAME_SIZE
	.align		4
.L_5:
        /*0018*/ 	.byte	0x04, 0x11
        /*001a*/ 	.short	(.L_7 - .L_6)
	.align		4
.L_6:
        /*001c*/ 	.word	index@(triton_poi_fused__native_batch_norm_legit_no_training_cat_relu_10)
        /*0020*/ 	.word	0x00000000


	//----- nvinfo : EIATTR_MIN_STACK_SIZE
	.align		4
.L_7:
        /*0024*/ 	.byte	0x04, 0x12
        /*0026*/ 	.short	(.L_9 - .L_8)
	.align		4
.L_8:
        /*0028*/ 	.word	index@(triton_poi_fused__native_batch_norm_legit_no_training_cat_relu_10)
        /*002c*/ 	.word	0x00000000
.L_9:


//--------------------- .nv.info.triton_poi_fused__native_batch_norm_legit_no_training_cat_relu_10 --------------------------
	.section	.nv.info.triton_poi_fused__native_batch_norm_legit_no_training_cat_relu_10,"",@"SHT_CUDA_INFO"
	.sectionflags	@""
	.align	4


	//----- nvinfo : EIATTR_CUDA_API_VERSION
	.align		4
        /*0000*/ 	.byte	0x04, 0x37
        /*0002*/ 	.short	(.L_11 - .L_10)
.L_10:
        /*0004*/ 	.word	0x0000007c


	//----- nvinfo : EIATTR_KPARAM_INFO
	.align		4
.L_11:
        /*0008*/ 	.byte	0x04, 0x17
        /*000a*/ 	.short	(.L_13 - .L_12)
.L_12:
        /*000c*/ 	.word	0x00000000
        /*0010*/ 	.short	0x0008
        /*0012*/ 	.short	0x0040
        /*0014*/ 	.byte	0x00, 0xf0, 0x11, 0x00


	//----- nvinfo : EIATTR_KPARAM_INFO
	.align		4
.L_13:
        /*0018*/ 	.byte	0x04, 0x17
        /*001a*/ 	.short	(.L_15 - .L_14)
.L_14:
        /*001c*/ 	.word	0x00000000
        /*0020*/ 	.short	0x0007
        /*0022*/ 	.short	0x0038
        /*0024*/ 	.byte	0x00, 0xf4, 0x21, 0x00


	//----- nvinfo : EIATTR_KPARAM_INFO
	.align		4
.L_15:
        /*0028*/ 	.byte	0x04, 0x17
        /*002a*/ 	.short	(.L_17 - .L_16)
.L_16:
        /*002c*/ 	.word	0x00000000
        /*0030*/ 	.short	0x0006
        /*0032*/ 	.short	0x0030
        /*0034*/ 	.byte	0x00, 0xf4, 0x21, 0x00


	//----- nvinfo : EIATTR_KPARAM_INFO
	.align		4
.L_17:
        /*0038*/ 	.byte	0x04, 0x17
        /*003a*/ 	.short	(.L_19 - .L_18)
.L_18:
        /*003c*/ 	.word	0x00000000
        /*0040*/ 	.short	0x0005
        /*0042*/ 	.short	0x0028
        /*0044*/ 	.byte	0x00, 0xf4, 0x21, 0x00


	//----- nvinfo : EIATTR_KPARAM_INFO
	.align		4
.L_19:
        /*0048*/ 	.byte	0x04, 0x17
        /*004a*/ 	.short	(.L_21 - .L_20)
.L_20:
        /*004c*/ 	.word	0x00000000
        /*0050*/ 	.short	0x0004
        /*0052*/ 	.short	0x0020
        /*0054*/ 	.byte	0x00, 0xf4, 0x21, 0x00


	//----- nvinfo : EIATTR_KPARAM_INFO
	.align		4
.L_21:
        /*0058*/ 	.byte	0x04, 0x17
        /*005a*/ 	.short	(.L_23 - .L_22)
.L_22:
        /*005c*/ 	.word	0x00000000
        /*0060*/ 	.short	0x0003
        /*0062*/ 	.short	0x0018
        /*0064*/ 	.byte	0x00, 0xf4, 0x21, 0x00


	//----- nvinfo : EIATTR_KPARAM_INFO
	.align		4
.L_23:
        /*0068*/ 	.byte	0x04, 0x17
        /*006a*/ 	.short	(.L_25 - .L_24)
.L_24:
        /*006c*/ 	.word	0x00000000
        /*0070*/ 	.short	0x0002
        /*0072*/ 	.short	0x0010
        /*0074*/ 	.byte	0x00, 0xf4, 0x21, 0x00


	//----- nvinfo : EIATTR_KPARAM_INFO
	.align		4
.L_25:
        /*0078*/ 	.byte	0x04, 0x17
        /*007a*/ 	.short	(.L_27 - .L_26)
.L_26:
        /*007c*/ 	.word	0x00000000
        /*0080*/ 	.short	0x0001
        /*0082*/ 	.short	0x0008
        /*0084*/ 	.byte	0x00, 0xf4, 0x21, 0x00


	//----- nvinfo : EIATTR_KPARAM_INFO
	.align		4
.L_27:
        /*0088*/ 	.byte	0x04, 0x17
        /*008a*/ 	.short	(.L_29 - .L_28)
.L_28:
        /*008c*/ 	.word	0x00000000
        /*0090*/ 	.short	0x0000
        /*0092*/ 	.short	0x0000
        /*0094*/ 	.byte	0x00, 0xf4, 0x21, 0x00


	//----- nvinfo : EIATTR_SPARSE_MMA_MASK
	.align		4
.L_29:
        /*0098*/ 	.byte	0x03, 0x50
        /*009a*/ 	.short	0x0000


	//----- nvinfo : EIATTR_MAXREG_COUNT
	.align		4
        /*009c*/ 	.byte	0x03, 0x1b
        /*009e*/ 	.short	0x00ff


	//----- nvinfo : EIATTR_EXIT_INSTR_OFFSETS
	.align		4
        /*00a0*/ 	.byte	0x04, 0x1c
        /*00a2*/ 	.short	(.L_31 - .L_30)


	//   ....[0]....
.L_30:
        /*00a4*/ 	.word	0x00000510


	//----- nvinfo : EIATTR_REQNTID
	.align		4
.L_31:
        /*00a8*/ 	.byte	0x04, 0x10
        /*00aa*/ 	.short	(.L_33 - .L_32)
.L_32:
        /*00ac*/ 	.word	0x00000100
        /*00b0*/ 	.word	0x00000001
        /*00b4*/ 	.word	0x00000001


	//----- nvinfo : EIATTR_CBANK_PARAM_SIZE
	.align		4
.L_33:
        /*00b8*/ 	.byte	0x03, 0x19
        /*00ba*/ 	.short	0x0044


	//----- nvinfo : EIATTR_PARAM_CBANK
	.align		4
        /*00bc*/ 	.byte	0x04, 0x0a
        /*00be*/ 	.short	(.L_35 - .L_34)
	.align		4
.L_34:
        /*00c0*/ 	.word	index@(.nv.constant0.triton_poi_fused__native_batch_norm_legit_no_training_cat_relu_10)
        /*00c4*/ 	.short	0x0210
        /*00c6*/ 	.short	0x0044


	//----- nvinfo : EIATTR_SW_WAR
	.align		4
.L_35:
        /*00c8*/ 	.byte	0x04, 0x36
        /*00ca*/ 	.short	(.L_37 - .L_36)
.L_36:
        /*00cc*/ 	.word	0x00000008
.L_37:


//--------------------- .nv.callgraph             --------------------------
	.section	.nv.callgraph,"",@"SHT_CUDA_CALLGRAPH"
	.align	4
	.sectionentsize	8
	.align		4
        /*0000*/ 	.word	0x00000000
	.align		4
        /*0004*/ 	.word	0xffffffff
	.align		4
        /*0008*/ 	.word	0x00000000
	.align		4
        /*000c*/ 	.word	0xfffffffe
	.align		4
        /*0010*/ 	.word	0x00000000
	.align		4
        /*0014*/ 	.word	0xfffffffd
	.align		4
        /*0018*/ 	.word	0x00000000
	.align		4
        /*001c*/ 	.word	0xfffffffc


//--------------------- .nv.constant4             --------------------------
	.section	.nv.constant4,"a",@progbits
	.align	8
	.align		8
.nv.constant4:
        /*0000*/ 	.dword	_$_str
	.align		8
        /*0008*/ 	.dword	_$_str_$_2


//--------------------- .text.triton_poi_fused__native_batch_norm_legit_no_training_cat_relu_10 --------------------------
	.section	.text.triton_poi_fused__native_batch_norm_legit_no_training_cat_relu_10,"ax",@progbits
	.align	128
        .global         triton_poi_fused__native_batch_norm_legit_no_training_cat_relu_10
        .type           triton_poi_fused__native_batch_norm_legit_no_training_cat_relu_10,@function
        .size           triton_poi_fused__native_batch_norm_legit_no_training_cat_relu_10,(.L_x_1 - triton_poi_fused__native_batch_norm_legit_no_training_cat_relu_10)
        .other          triton_poi_fused__native_batch_norm_legit_no_training_cat_relu_10,@"STO_CUDA_ENTRY STV_DEFAULT"
triton_poi_fused__native_batch_norm_legit_no_training_cat_relu_10:
.text.triton_poi_fused__native_batch_norm_legit_no_training_cat_relu_10:
[----:B------:R-:W-:Y:S01]  /*0000*/  LDC R1, c[0x0][0x28] ;  /* 0x00000a00ff017b82 */ /* 0x000fe20000000800 */
[----:B------:R-:W1:Y:S07]  /*0010*/  S2R R0, SR_TID.X ;  /* 0x0000000000007919 */ /* 0x000e6e0000002100 */
[----:B------:R-:W2:Y:S01]  /*0020*/  LDC.64 R4, c[0x0][0x228] ;  /* 0x00008a00ff047b82 */ /* 0x000ea20000000a00 */
[----:B------:R-:W-:Y:S01]  /*0030*/  ULDC.64 UR4, c[0x0][0x208] ;  /* 0x0000820000047ab9 */ /* 0x000fe20000000a00 */
[----:B------:R-:W-:Y:S01]  /*0040*/  ULDC.64 UR6, c[0x0][0x218] ;  /* 0x0000860000067ab9 */ /* 0x000fe20000000a00 */
[----:B------:R-:W3:Y:S01]  /*0050*/  S2R R3, SR_CTAID.X ;  /* 0x0000000000037919 */ /* 0x000ee20000002500 */
[----:B-1----:R-:W-:-:S05]  /*0060*/  IMAD.SHL.U32 R0, R0, 0x2, RZ ;  /* 0x0000000200007824 */ /* 0x002fca00078e00ff */
[----:B------:R-:W-:-:S05]  /*0070*/  LOP3.LUT R0, R0, 0x1fe, RZ, 0xc0, !PT ;  /* 0x000001fe00007812 */ /* 0x000fca00078ec0ff */
[----:B---3--:R-:W-:-:S05]  /*0080*/  IMAD R0, R3, 0x200, R0 ;  /* 0x0000020003007824 */ /* 0x008fca00078e0200 */
[----:B------:R-:W-:-:S04]  /*0090*/  SHF.R.S32.HI R9, RZ, 0x1f, R0 ;  /* 0x0000001fff097819 */ /* 0x000fc80000011400 */
[----:B------:R-:W-:-:S04]  /*00a0*/  LEA.HI R8, R9, R0, RZ, 0xc ;  /* 0x0000000009087211 */ /* 0x000fc800078f60ff */
[----:B------:R-:W-:-:S04]  /*00b0*/  SHF.R.S32.HI R6, RZ, 0xc, R8 ;  /* 0x0000000cff067819 */ /* 0x000fc80000011408 */
[----:B------:R-:W-:-:S04]  /*00c0*/  LEA.HI R2, R6, R6, RZ, 0x6 ;  /* 0x0000000606027211 */ /* 0x000fc800078f30ff */
[----:B------:R-:W-:-:S05]  /*00d0*/  LOP3.LUT R3, R2, 0xffffffc0, RZ, 0xc0, !PT ;  /* 0xffffffc002037812 */ /* 0x000fca00078ec0ff */
[----:B------:R-:W-:Y:S01]  /*00e0*/  IMAD.IADD R6, R6, 0x1, -R3 ;  /* 0x0000000106067824 */ /* 0x000fe200078e0a03 */
[----:B------:R-:W-:Y:S01]  /*00f0*/  LEA.HI R10, R9, R0, RZ, 0x12 ;  /* 0x00000000090a7211 */ /* 0x000fe200078f90ff */
[----:B------:R-:W1:Y:S02]  /*0100*/  LDC.64 R2, c[0x0][0x210] ;  /* 0x00008400ff027b82 */ /* 0x000e640000000a00 */
[----:B--2---:R-:W-:-:S05]  /*0110*/  IMAD.WIDE R4, R6, 0x4, R4 ;  /* 0x0000000406047825 */ /* 0x004fca00078e0204 */
[----:B------:R2:W3:Y:S01]  /*0120*/  LDG.E.EL R7, desc[UR4][R4.64] ;  /* 0x0000000404077981 */ /* 0x0004e2000c2e1900 */
[----:B------:R-:W-:Y:S02]  /*0130*/  LOP3.LUT R9, R8, 0xfffff000, RZ, 0xc0, !PT ;  /* 0xfffff00008097812 */ /* 0x000fe400078ec0ff */
[----:B------:R-:W-:Y:S02]  /*0140*/  SHF.R.S32.HI R8, RZ, 0x12, R10 ;  /* 0x00000012ff087819 */ /* 0x000fe4000001140a */
[----:B------:R-:W-:Y:S01]  /*0150*/  LOP3.LUT R11, R10, 0xfffc0000, RZ, 0xc0, !PT ;  /* 0xfffc00000a0b7812 */ /* 0x000fe200078ec0ff */
[----:B------:R-:W-:Y:S02]  /*0160*/  IMAD.IADD R9, R0, 0x1, -R9 ;  /* 0x0000000100097824 */ /* 0x000fe400078e0a09 */
[----:B------:R-:W-:Y:S02]  /*0170*/  IMAD.U32 R12, R8, 0x10000, RZ ;  /* 0x00010000080c7824 */ /* 0x000fe400078e00ff */
[----:B------:R-:W-:Y:S01]  /*0180*/  IMAD.SHL.U32 R10, R6, 0x1000, RZ ;  /* 0x00001000060a7824 */ /* 0x000fe200078e00ff */
[----:B--2---:R-:W-:Y:S01]  /*0190*/  SHF.R.S32.HI R4, RZ, 0x1f, R9 ;  /* 0x0000001fff047819 */ /* 0x004fe20000011409 */
[----:B------:R-:W-:Y:S01]  /*01a0*/  IMAD.IADD R11, R0, 0x1, -R11 ;  /* 0x00000001000b7824 */ /* 0x000fe200078e0a0b */
[----:B------:R-:W-:-:S02]  /*01b0*/  SHF.R.S32.HI R13, RZ, 0x1f, R12 ;  /* 0x0000001fff0d7819 */ /* 0x000fc4000001140c */
[----:B------:R-:W-:Y:S01]  /*01c0*/  IADD3 R5, P0, P1, R10, R9, R12 ;  /* 0x000000090a057210 */ /* 0x000fe2000791e00c */
[----:B------:R-:W-:Y:S01]  /*01d0*/  IMAD R11, R8, 0x30000, R11 ;  /* 0x00030000080b7824 */ /* 0x000fe200078e020b */
[----:B------:R-:W-:Y:S01]  /*01e0*/  SHF.R.S32.HI R10, RZ, 0x1f, R10 ;  /* 0x0000001fff0a7819 */ /* 0x000fe2000001140a */
[----:B------:R-:W2:Y:S01]  /*01f0*/  LDC.64 R8, c[0x0][0x220] ;  /* 0x00008800ff087b82 */ /* 0x000ea20000000a00 */
[----:B------:R-:W-:Y:S01]  /*0200*/  LEA R18, P2, R5, UR6, 0x2 ;  /* 0x0000000605127c11 */ /* 0x000fe2000f8410ff */
[----:B-1----:R-:W-:Y:S01]  /*0210*/  IMAD.WIDE R16, R11, 0x4, R2 ;  /* 0x000000040b107825 */ /* 0x002fe200078e0202 */
[----:B------:R-:W-:Y:S02]  /*0220*/  IADD3.X R4, R10, R4, R13, P0, P1 ;  /* 0x000000040a047210 */ /* 0x000fe400007e240d */
[----:B------:R-:W-:Y:S02]  /*0230*/  CS2R R2, SRZ ;  /* 0x0000000000027805 */ /* 0x000fe4000001ff00 */
[----:B------:R-:W-:-:S02]  /*0240*/  ISETP.GE.AND P1, PT, R6, 0x30, PT ;  /* 0x000000300600780c */ /* 0x000fc40003f26270 */
[----:B------:R-:W-:Y:S01]  /*0250*/  ISETP.GT.AND P0, PT, R6, 0x2f, PT ;  /* 0x0000002f0600780c */ /* 0x000fe20003f04270 */
[----:B------:R-:W1:Y:S01]  /*0260*/  LDC.64 R12, c[0x0][0x230] ;  /* 0x00008c00ff0c7b82 */ /* 0x000e620000000a00 */
[----:B------:R-:W-:-:S07]  /*0270*/  LEA.HI.X R19, R5, UR7, R4, 0x2, P2 ;  /* 0x0000000705137c11 */ /* 0x000fce00090f1404 */
[----:B------:R-:W4:Y:S01]  /*0280*/  LDC.64 R10, c[0x0][0x238] ;  /* 0x00008e00ff0a7b82 */ /* 0x000f220000000a00 */
[----:B------:R-:W-:Y:S01]  /*0290*/  CS2R R4, SRZ ;  /* 0x0000000000047805 */ /* 0x000fe2000001ff00 */
[----:B------:R-:W5:Y:S05]  /*02a0*/  @!P1 LDG.E.64 R2, desc[UR4][R16.64] ;  /* 0x0000000410029981 */ /* 0x000f6a000c1e1b00 */
[----:B------:R-:W5:Y:S01]  /*02b0*/  @P0 LDG.E.64 R4, desc[UR4][R18.64+-0xc0000] ;  /* 0xf400000412040981 */ /* 0x000f62000c1e1b00 */
[----:B--2---:R-:W-:-:S06]  /*02c0*/  IMAD.WIDE R8, R6, 0x4, R8 ;  /* 0x0000000406087825 */ /* 0x004fcc00078e0208 */
[----:B------:R2:W5:Y:S01]  /*02d0*/  LDG.E.EL R8, desc[UR4][R8.64] ;  /* 0x0000000408087981 */ /* 0x000562000c2e1900 */
[----:B-1----:R-:W-:-:S06]  /*02e0*/  IMAD.WIDE R12, R6, 0x4, R12 ;  /* 0x00000004060c7825 */ /* 0x002fcc00078e020c */
[----:B------:R-:W5:Y:S01]  /*02f0*/  LDG.E.EL R12, desc[UR4][R12.64] ;  /* 0x000000040c0c7981 */ /* 0x000f62000c2e1900 */
[----:B----4-:R-:W-:Y:S02]  /*0300*/  IMAD.WIDE R14, R6, 0x4, R10 ;  /* 0x00000004060e7825 */ /* 0x010fe400078e020a */
[----:B------:R-:W1:Y:S04]  /*0310*/  LDC.64 R10, c[0x0][0x240] ;  /* 0x00009000ff0a7b82 */ /* 0x000e680000000a00 */
[----:B------:R-:W4:Y:S01]  /*0320*/  LDG.E.EL R15, desc[UR4][R14.64] ;  /* 0x000000040e0f7981 */ /* 0x000f22000c2e1900 */
[----:B--2---:R-:W-:Y:S02]  /*0330*/  IMAD.MOV.U32 R9, RZ, RZ, 0x3e800000 ;  /* 0x3e800000ff097424 */ /* 0x004fe400078e00ff */
[----:B-1----:R-:W-:-:S04]  /*0340*/  IMAD.WIDE R10, R0, 0x4, R10 ;  /* 0x00000004000a7825 */ /* 0x002fc800078e020a */
[----:B---3--:R-:W-:Y:S02]  /*0350*/  FADD R20, R7, 9.9999997473787516356e-06 ;  /* 0x3727c5ac07147421 */ /* 0x008fe40000000000 */
[----:B------:R-:W1:Y:S02]  /*0360*/  LDC.64 R6, c[0x0][0x248] ;  /* 0x00009200ff067b82 */ /* 0x000e640000000a00 */
[----:B------:R-:W2:Y:S02]  /*0370*/  MUFU.SQRT R16, R20 ;  /* 0x0000001400107308 */ /* 0x000ea40000002000 */
[C---:B--2---:R-:W-:Y:S02]  /*0380*/  FSETP.GT.AND P2, PT, R16.reuse, 8.50705917302346158658e+37, PT ;  /* 0x7e8000001000780b */ /* 0x044fe40003f44000 */
[----:B------:R-:W-:-:S11]  /*0390*/  FSETP.GEU.AND P3, PT, R16, 1.175494350822287508e-38, PT ;  /* 0x008000001000780b */ /* 0x000fd60003f6e000 */
[----:B------:R-:W-:-:S04]  /*03a0*/  @P2 FMUL R16, R16, 0.25 ;  /* 0x3e80000010102820 */ /* 0x000fc80000400000 */
[----:B------:R-:W-:-:S06]  /*03b0*/  @!P3 FMUL R16, R16, 16777216 ;  /* 0x4b8000001010b820 */ /* 0x000fcc0000400000 */
[----:B------:R-:W2:Y:S01]  /*03c0*/  MUFU.RCP R16, R16 ;  /* 0x0000001000107308 */ /* 0x000ea20000001000 */
[----:B------:R-:W-:Y:S02]  /*03d0*/  FSEL R9, R9, 1, P2 ;  /* 0x3f80000009097808 */ /* 0x000fe40001000000 */
[----:B-----5:R-:W-:Y:S02]  /*03e0*/  SEL R2, R2, RZ, !P1 ;  /* 0x000000ff02027207 */ /* 0x020fe40004800000 */
[----:B------:R-:W-:Y:S02]  /*03f0*/  SEL R3, R3, RZ, !P1 ;  /* 0x000000ff03037207 */ /* 0x000fe40004800000 */
[----:B------:R-:W-:Y:S01]  /*0400*/  @P1 SEL R2, R4, RZ, P0 ;  /* 0x000000ff04021207 */ /* 0x000fe20000000000 */
[----:B------:R-:W-:Y:S01]  /*0410*/  @!P3 FMUL R9, R9, 16777216 ;  /* 0x4b8000000909b820 */ /* 0x000fe20000400000 */
[----:B------:R-:W-:-:S03]  /*0420*/  @P1 SEL R3, R5, RZ, P0 ;  /* 0x000000ff05031207 */ /* 0x000fc60000000000 */
[C---:B------:R-:W-:Y:S02]  /*0430*/  FADD R4, -R8.reuse, R2 ;  /* 0x0000000208047221 */ /* 0x040fe40000000100 */
[----:B------:R-:W-:Y:S01]  /*0440*/  FADD R8, -R8, R3 ;  /* 0x0000000308087221 */ /* 0x000fe20000000100 */
[----:B--2---:R-:W-:-:S04]  /*0450*/  FMUL R9, R16, R9 ;  /* 0x0000000910097220 */ /* 0x004fc80000400000 */
[-C--:B------:R-:W-:Y:S01]  /*0460*/  FMUL R4, R4, R9.reuse ;  /* 0x0000000904047220 */ /* 0x080fe20000400000 */
[----:B------:R-:W-:-:S03]  /*0470*/  FMUL R8, R8, R9 ;  /* 0x0000000908087220 */ /* 0x000fc60000400000 */
[C-C-:B----4-:R-:W-:Y:S01]  /*0480*/  FFMA R4, R12.reuse, R4, R15.reuse ;  /* 0x000000040c047223 */ /* 0x150fe2000000000f */
[----:B------:R-:W-:-:S04]  /*0490*/  FFMA R8, R12, R8, R15 ;  /* 0x000000080c087223 */ /* 0x000fc8000000000f */
[----:B------:R-:W-:Y:S02]  /*04a0*/  FSETP.GEU.AND P0, PT, R4, RZ, PT ;  /* 0x000000ff0400720b */ /* 0x000fe40003f0e000 */
[----:B------:R-:W-:Y:S01]  /*04b0*/  FSETP.GEU.AND P1, PT, R8, RZ, PT ;  /* 0x000000ff0800720b */ /* 0x000fe20003f2e000 */
[----:B-1----:R-:W-:Y:S01]  /*04c0*/  IMAD.WIDE R6, R0, 0x4, R6 ;  /* 0x0000000400067825 */ /* 0x002fe200078e0206 */
[----:B------:R-:W-:Y:S02]  /*04d0*/  FSEL R4, R4, RZ, P0 ;  /* 0x000000ff04047208 */ /* 0x000fe40000000000 */
[----:B------:R-:W-:Y:S01]  /*04e0*/  FSEL R5, R8, RZ, P1 ;  /* 0x000000ff08057208 */ /* 0x000fe20000800000 */
[----:B------:R-:W-:Y:S04]  /*04f0*/  STG.E.64 desc[UR4][R10.64], R2 ;  /* 0x000000020a007986 */ /* 0x000fe8000c101b04 */
[----:B------:R-:W-:Y:S01]  /*0500*/  STG.E.64 desc[UR4][R6.64], R4 ;  /* 0x0000000406007986 */ /* 0x000fe2000c101b04 */
[----:B------:R-:W-:Y:S05]  /*0510*/  EXIT ;  /* 0x000000000000794d */ /* 0x000fea0003800000 */
.L_x_0:
[----:B------:R-:W-:-:S00]  /*0520*/  BRA `(.L_x_0) ;  /* 0xfffffffc00fc7947 */ /* 0x000fc0000383ffff */
[----:B------:R-:W-:-:S00]  /*0530*/  NOP ;  /* 0x0000000000007918 */ /* 0x000fc00000000000 */
        /* <DEDUP_REMOVED lines=12> */
.L_x_1:


//--------------------- .nv.global.init           --------------------------
	.section	.nv.global.init,"aw",@progbits
.nv.global.init:
	.type		_$_str,@object
	.size		_$_str,(_$_str_$_2 - _$_str)
_$_str:
        /*0000*/ 	.byte	0x5f, 0x5f, 0x43, 0x55, 0x44, 0x41, 0x5f, 0x46, 0x54, 0x5a, 0x00
	.type		_$_str_$_2,@object
	.size		_$_str_$_2,(.L_1 - _$_str_$_2)
_$_str_$_2:
        /*000b*/ 	.byte	0x5f, 0x5f, 0x43, 0x55, 0x44, 0x41, 0x5f, 0x50, 0x52, 0x45, 0x43, 0x5f, 0x53, 0x51, 0x52, 0x54
        /*001b*/ 	.byte	0x00
.L_1:


//--------------------- .nv.constant0.triton_poi_fused__native_batch_norm_legit_no_training_cat_relu_10 --------------------------
	.section	.nv.constant0.triton_poi_fused__native_batch_norm_legit_no_training_cat_relu_10,"a",@progbits
	.sectionflags	@""
	.align	4
.nv.constant0.triton_poi_fused__native_batch_norm_legit_no_training_cat_relu_10:
	.zero		596
